//
// Generated by NVIDIA NVVM Compiler
//
// Compiler Build ID: CL-36424714
// Cuda compilation tools, release 13.0, V13.0.88
// Based on NVVM 20.0.0
//

.version 9.0
.target sm_100
.address_size 64

	// .globl	_Z13blurImgKernelP6uchar3iiPfiS0_

.visible .entry _Z13blurImgKernelP6uchar3iiPfiS0_(
	.param .u64 .ptr .align 1 _Z13blurImgKernelP6uchar3iiPfiS0__param_0,
	.param .u32 _Z13blurImgKernelP6uchar3iiPfiS0__param_1,
	.param .u32 _Z13blurImgKernelP6uchar3iiPfiS0__param_2,
	.param .u64 .ptr .align 1 _Z13blurImgKernelP6uchar3iiPfiS0__param_3,
	.param .u32 _Z13blurImgKernelP6uchar3iiPfiS0__param_4,
	.param .u64 .ptr .align 1 _Z13blurImgKernelP6uchar3iiPfiS0__param_5
)
{
	.reg .pred 	%p<11>;
	.reg .b16 	%rs<22>;
	.reg .b32 	%r<77>;
	.reg .b32 	%f<102>;
	.reg .b64 	%rd<39>;

	ld.param.u64 	%rd7, [_Z13blurImgKernelP6uchar3iiPfiS0__param_0];
	ld.param.u32 	%r21, [_Z13blurImgKernelP6uchar3iiPfiS0__param_1];
	ld.param.u32 	%r22, [_Z13blurImgKernelP6uchar3iiPfiS0__param_2];
	ld.param.u64 	%rd8, [_Z13blurImgKernelP6uchar3iiPfiS0__param_3];
	ld.param.u32 	%r23, [_Z13blurImgKernelP6uchar3iiPfiS0__param_4];
	cvta.to.global.u64 	%rd1, %rd8;
	cvta.to.global.u64 	%rd2, %rd7;
	mov.u32 	%r24, %ctaid.y;
	mov.u32 	%r25, %ntid.y;
	mov.u32 	%r26, %tid.y;
	mad.lo.s32 	%r1, %r24, %r25, %r26;
	mov.u32 	%r27, %ctaid.x;
	mov.u32 	%r28, %ntid.x;
	mov.u32 	%r29, %tid.x;
	mad.lo.s32 	%r2, %r27, %r28, %r29;
	setp.ge.s32 	%p1, %r1, %r22;
	setp.ge.s32 	%p2, %r2, %r21;
	or.pred  	%p3, %p2, %p1;
	@%p3 bra 	$L__BB0_13;
	setp.lt.s32 	%p4, %r23, 1;
	mov.f32 	%f96, 0f00000000;
	mov.f32 	%f97, %f96;
	mov.f32 	%f98, %f96;
	@%p4 bra 	$L__BB0_12;
	shr.u32 	%r31, %r23, 1;
	sub.s32 	%r3, %r1, %r31;
	sub.s32 	%r4, %r2, %r31;
	add.s32 	%r5, %r21, -1;
	and.b32  	%r6, %r23, 2147483644;
	and.b32  	%r7, %r23, 1;
	neg.s32 	%r8, %r6;
	add.s32 	%r9, %r4, 3;
	mov.f32 	%f98, 0f00000000;
	mov.b32 	%r72, 0;
	mov.f32 	%f97, %f98;
	mov.f32 	%f96, %f98;
$L__BB0_3:
	ld.param.u32 	%r71, [_Z13blurImgKernelP6uchar3iiPfiS0__param_2];
	setp.lt.u32 	%p5, %r23, 4;
	add.s32 	%r33, %r3, %r72;
	max.s32 	%r34, %r33, 0;
	add.s32 	%r35, %r71, -1;
	min.s32 	%r36, %r34, %r35;
	mul.lo.s32 	%r11, %r36, %r21;
	mul.lo.s32 	%r12, %r72, %r23;
	mov.b32 	%r76, 0;
	@%p5 bra 	$L__BB0_6;
	mul.wide.u32 	%rd9, %r12, 4;
	add.s64 	%rd10, %rd1, %rd9;
	add.s64 	%rd38, %rd10, 8;
	mov.u32 	%r73, %r9;
	mov.u32 	%r74, %r8;
$L__BB0_5:
	.pragma "nounroll";
	add.s32 	%r37, %r73, -2;
	add.s32 	%r38, %r73, -3;
	max.s32 	%r39, %r38, 0;
	min.s32 	%r40, %r39, %r5;
	add.s32 	%r41, %r40, %r11;
	mul.wide.s32 	%rd11, %r41, 3;
	add.s64 	%rd12, %rd2, %rd11;
	ld.global.u8 	%rs1, [%rd12];
	cvt.rn.f32.u16 	%f37, %rs1;
	ld.global.f32 	%f38, [%rd38+-8];
	fma.rn.f32 	%f39, %f38, %f37, %f96;
	ld.global.u8 	%rs2, [%rd12+1];
	cvt.rn.f32.u16 	%f40, %rs2;
	fma.rn.f32 	%f41, %f38, %f40, %f97;
	ld.global.u8 	%rs3, [%rd12+2];
	cvt.rn.f32.u16 	%f42, %rs3;
	fma.rn.f32 	%f43, %f38, %f42, %f98;
	max.s32 	%r42, %r37, 0;
	min.s32 	%r43, %r42, %r5;
	add.s32 	%r44, %r43, %r11;
	mul.wide.s32 	%rd13, %r44, 3;
	add.s64 	%rd14, %rd2, %rd13;
	ld.global.u8 	%rs4, [%rd14];
	cvt.rn.f32.u16 	%f44, %rs4;
	ld.global.f32 	%f45, [%rd38+-4];
	fma.rn.f32 	%f46, %f45, %f44, %f39;
	ld.global.u8 	%rs5, [%rd14+1];
	cvt.rn.f32.u16 	%f47, %rs5;
	fma.rn.f32 	%f48, %f45, %f47, %f41;
	ld.global.u8 	%rs6, [%rd14+2];
	cvt.rn.f32.u16 	%f49, %rs6;
	fma.rn.f32 	%f50, %f45, %f49, %f43;
	add.s32 	%r45, %r73, -1;
	max.s32 	%r46, %r45, 0;
	min.s32 	%r47, %r46, %r5;
	add.s32 	%r48, %r47, %r11;
	mul.wide.s32 	%rd15, %r48, 3;
	add.s64 	%rd16, %rd2, %rd15;
	ld.global.u8 	%rs7, [%rd16];
	cvt.rn.f32.u16 	%f51, %rs7;
	ld.global.f32 	%f52, [%rd38];
	fma.rn.f32 	%f53, %f52, %f51, %f46;
	ld.global.u8 	%rs8, [%rd16+1];
	cvt.rn.f32.u16 	%f54, %rs8;
	fma.rn.f32 	%f55, %f52, %f54, %f48;
	ld.global.u8 	%rs9, [%rd16+2];
	cvt.rn.f32.u16 	%f56, %rs9;
	fma.rn.f32 	%f57, %f52, %f56, %f50;
	max.s32 	%r49, %r73, 0;
	min.s32 	%r50, %r49, %r5;
	add.s32 	%r51, %r50, %r11;
	mul.wide.s32 	%rd17, %r51, 3;
	add.s64 	%rd18, %rd2, %rd17;
	ld.global.u8 	%rs10, [%rd18];
	cvt.rn.f32.u16 	%f58, %rs10;
	ld.global.f32 	%f59, [%rd38+4];
	fma.rn.f32 	%f96, %f59, %f58, %f53;
	ld.global.u8 	%rs11, [%rd18+1];
	cvt.rn.f32.u16 	%f60, %rs11;
	fma.rn.f32 	%f97, %f59, %f60, %f55;
	ld.global.u8 	%rs12, [%rd18+2];
	cvt.rn.f32.u16 	%f61, %rs12;
	fma.rn.f32 	%f98, %f59, %f61, %f57;
	add.s32 	%r74, %r74, 4;
	add.s64 	%rd38, %rd38, 16;
	add.s32 	%r73, %r73, 4;
	setp.ne.s32 	%p6, %r74, 0;
	mov.u32 	%r76, %r6;
	@%p6 bra 	$L__BB0_5;
$L__BB0_6:
	and.b32  	%r52, %r23, 3;
	setp.eq.s32 	%p7, %r52, 0;
	@%p7 bra 	$L__BB0_11;
	setp.eq.s32 	%p8, %r52, 1;
	@%p8 bra 	$L__BB0_9;
	add.s32 	%r53, %r4, %r76;
	max.s32 	%r54, %r53, 0;
	min.s32 	%r55, %r54, %r5;
	add.s32 	%r56, %r55, %r11;
	add.s32 	%r57, %r76, %r12;
	mul.wide.s32 	%rd19, %r56, 3;
	add.s64 	%rd20, %rd2, %rd19;
	ld.global.u8 	%rs13, [%rd20];
	cvt.rn.f32.u16 	%f63, %rs13;
	mul.wide.u32 	%rd21, %r57, 4;
	add.s64 	%rd22, %rd1, %rd21;
	ld.global.f32 	%f64, [%rd22];
	fma.rn.f32 	%f65, %f64, %f63, %f96;
	ld.global.u8 	%rs14, [%rd20+1];
	cvt.rn.f32.u16 	%f66, %rs14;
	fma.rn.f32 	%f67, %f64, %f66, %f97;
	ld.global.u8 	%rs15, [%rd20+2];
	cvt.rn.f32.u16 	%f68, %rs15;
	fma.rn.f32 	%f69, %f64, %f68, %f98;
	add.s32 	%r58, %r53, 1;
	max.s32 	%r59, %r58, 0;
	min.s32 	%r60, %r59, %r5;
	add.s32 	%r61, %r60, %r11;
	mul.wide.s32 	%rd23, %r61, 3;
	add.s64 	%rd24, %rd2, %rd23;
	ld.global.u8 	%rs16, [%rd24];
	cvt.rn.f32.u16 	%f70, %rs16;
	cvt.u64.u32 	%rd25, %r12;
	cvt.u64.u32 	%rd26, %r76;
	add.s64 	%rd27, %rd26, %rd25;
	shl.b64 	%rd28, %rd27, 2;
	add.s64 	%rd29, %rd1, %rd28;
	ld.global.f32 	%f71, [%rd29+4];
	fma.rn.f32 	%f96, %f71, %f70, %f65;
	ld.global.u8 	%rs17, [%rd24+1];
	cvt.rn.f32.u16 	%f72, %rs17;
	fma.rn.f32 	%f97, %f71, %f72, %f67;
	ld.global.u8 	%rs18, [%rd24+2];
	cvt.rn.f32.u16 	%f73, %rs18;
	fma.rn.f32 	%f98, %f71, %f73, %f69;
	add.s32 	%r76, %r76, 2;
$L__BB0_9:
	setp.eq.s32 	%p9, %r7, 0;
	@%p9 bra 	$L__BB0_11;
	add.s32 	%r62, %r4, %r76;
	max.s32 	%r63, %r62, 0;
	min.s32 	%r64, %r63, %r5;
	add.s32 	%r65, %r64, %r11;
	add.s32 	%r66, %r76, %r12;
	mul.wide.s32 	%rd30, %r65, 3;
	add.s64 	%rd31, %rd2, %rd30;
	ld.global.u8 	%rs19, [%rd31];
	cvt.rn.f32.u16 	%f74, %rs19;
	mul.wide.u32 	%rd32, %r66, 4;
	add.s64 	%rd33, %rd1, %rd32;
	ld.global.f32 	%f75, [%rd33];
	fma.rn.f32 	%f96, %f75, %f74, %f96;
	ld.global.u8 	%rs20, [%rd31+1];
	cvt.rn.f32.u16 	%f76, %rs20;
	fma.rn.f32 	%f97, %f75, %f76, %f97;
	ld.global.u8 	%rs21, [%rd31+2];
	cvt.rn.f32.u16 	%f77, %rs21;
	fma.rn.f32 	%f98, %f75, %f77, %f98;
$L__BB0_11:
	add.s32 	%r72, %r72, 1;
	setp.ne.s32 	%p10, %r72, %r23;
	@%p10 bra 	$L__BB0_3;
$L__BB0_12:
	ld.param.u64 	%rd37, [_Z13blurImgKernelP6uchar3iiPfiS0__param_5];
	mad.lo.s32 	%r67, %r21, %r1, %r2;
	cvt.rzi.u32.f32 	%r68, %f96;
	cvta.to.global.u64 	%rd34, %rd37;
	mul.wide.s32 	%rd35, %r67, 3;
	add.s64 	%rd36, %rd34, %rd35;
	st.global.u8 	[%rd36], %r68;
	cvt.rzi.u32.f32 	%r69, %f97;
	st.global.u8 	[%rd36+1], %r69;
	cvt.rzi.u32.f32 	%r70, %f98;
	st.global.u8 	[%rd36+2], %r70;
$L__BB0_13:
	ret;

}


// ===== COMPILED SASS (sm_100) =====

	.target	sm_100

	.elftype	@"ET_EXEC"


//--------------------- .note.nv.tkinfo           --------------------------
	.section	.note.nv.tkinfo,"",@"SHT_NOTE"
	.sectionflags	@"SHF_NOTE_NV_TKINFO"
	.tkinfo
        /*0018*/ 	.word	0x00000002
        /*0030*/ 	.string	""
        /*0030*/ 	.string	"ptxas"
        /*0030*/ 	.string	"Cuda compilation tools, release 13.0, V13.0.88"
        /*0030*/ 	.string	"Build cuda_13.0.r13.0/compiler.36424714_0"
        /*0030*/ 	.string	"-arch sm_100 -m 64 "



//--------------------- .note.nv.cuinfo           --------------------------
	.section	.note.nv.cuinfo,"",@"SHT_NOTE"
	.sectionflags	@"SHF_NOTE_NV_CUINFO"
        /*0018*/ 	.short	0x0002
        /*001a*/ 	.short	0x0064
        /*001c*/ 	.short	0x0082
	.zero		2


//--------------------- .nv.info                  --------------------------
	.section	.nv.info,"",@"SHT_CUDA_INFO"
	.align	4


	//----- nvinfo : EIATTR_REGCOUNT
	.align		4
        /*0000*/ 	.byte	0x04, 0x2f
        /*0002*/ 	.short	(.L_1 - .L_0)
	.align		4
.L_0:
        /*0004*/ 	.word	index@(_Z13blurImgKernelP6uchar3iiPfiS0_)
        /*0008*/ 	.word	0x00000020


	//----- nvinfo : EIATTR_FRAME_SIZE
	.align		4
.L_1:
        /*000c*/ 	.byte	0x04, 0x11
        /*000e*/ 	.short	(.L_3 - .L_2)
	.align		4
.L_2:
        /*0010*/ 	.word	index@(_Z13blurImgKernelP6uchar3iiPfiS0_)
        /*0014*/ 	.word	0x00000000


	//----- nvinfo : EIATTR_MIN_STACK_SIZE
	.align		4
.L_3:
        /*0018*/ 	.byte	0x04, 0x12
        /*001a*/ 	.short	(.L_5 - .L_4)
	.align		4
.L_4:
        /*001c*/ 	.word	index@(_Z13blurImgKernelP6uchar3iiPfiS0_)
        /*0020*/ 	.word	0x00000000
.L_5:


//--------------------- .nv.compat                --------------------------
	.section	.nv.compat,"",@"SHT_CUDA_COMPAT_INFO"
	.align	4
        /*0000*/ 	.byte	0x02, 0x09, 0x00, 0x00, 0x02, 0x02, 0x01, 0x00, 0x02, 0x05, 0x05, 0x00, 0x03, 0x07, 0x01, 0x01
        /*0010*/ 	.byte	0x02, 0x03, 0x00, 0x00, 0x02, 0x06, 0x01, 0x00, 0x04, 0x0b, 0x08, 0x00, 0x09, 0x00, 0x00, 0x00
        /*0020*/ 	.byte	0x00, 0x00, 0x00, 0x00


//--------------------- .nv.info._Z13blurImgKernelP6uchar3iiPfiS0_ --------------------------
	.section	.nv.info._Z13blurImgKernelP6uchar3iiPfiS0_,"",@"SHT_CUDA_INFO"
	.sectionflags	@""
	.align	4


	//----- nvinfo : EIATTR_CUDA_API_VERSION
	.align		4
        /*0000*/ 	.byte	0x04, 0x37
        /*0002*/ 	.short	(.L_7 - .L_6)
.L_6:
        /*0004*/ 	.word	0x00000082


	//----- nvinfo : EIATTR_KPARAM_INFO
	.align		4
.L_7:
        /*0008*/ 	.byte	0x04, 0x17
        /*000a*/ 	.short	(.L_9 - .L_8)
.L_8:
        /*000c*/ 	.word	0x00000000
        /*0010*/ 	.short	0x0005
        /*0012*/ 	.short	0x0020
        /*0014*/ 	.byte	0x00, 0xf5, 0x21, 0x00


	//----- nvinfo : EIATTR_KPARAM_INFO
	.align		4
.L_9:
        /*0018*/ 	.byte	0x04, 0x17
        /*001a*/ 	.short	(.L_11 - .L_10)
.L_10:
        /*001c*/ 	.word	0x00000000
        /*0020*/ 	.short	0x0004
        /*0022*/ 	.short	0x0018
        /*0024*/ 	.byte	0x00, 0xf0, 0x11, 0x00


	//----- nvinfo : EIATTR_KPARAM_INFO
	.align		4
.L_11:
        /*0028*/ 	.byte	0x04, 0x17
        /*002a*/ 	.short	(.L_13 - .L_12)
.L_12:
        /*002c*/ 	.word	0x00000000
        /*0030*/ 	.short	0x0003
        /*0032*/ 	.short	0x0010
        /*0034*/ 	.byte	0x00, 0xf5, 0x21, 0x00


	//----- nvinfo : EIATTR_KPARAM_INFO
	.align		4
.L_13:
        /*0038*/ 	.byte	0x04, 0x17
        /*003a*/ 	.short	(.L_15 - .L_14)
.L_14:
        /*003c*/ 	.word	0x00000000
        /*0040*/ 	.short	0x0002
        /*0042*/ 	.short	0x000c
        /*0044*/ 	.byte	0x00, 0xf0, 0x11, 0x00


	//----- nvinfo : EIATTR_KPARAM_INFO
	.align		4
.L_15:
        /*0048*/ 	.byte	0x04, 0x17
        /*004a*/ 	.short	(.L_17 - .L_16)
.L_16:
        /*004c*/ 	.word	0x00000000
        /*0050*/ 	.short	0x0001
        /*0052*/ 	.short	0x0008
        /*0054*/ 	.byte	0x00, 0xf0, 0x11, 0x00


	//----- nvinfo : EIATTR_KPARAM_INFO
	.align		4
.L_17:
        /*0058*/ 	.byte	0x04, 0x17
        /*005a*/ 	.short	(.L_19 - .L_18)
.L_18:
        /*005c*/ 	.word	0x00000000
        /*0060*/ 	.short	0x0000
        /*0062*/ 	.short	0x0000
        /*0064*/ 	.byte	0x00, 0xf5, 0x21, 0x00


	//----- nvinfo : EIATTR_SPARSE_MMA_MASK
	.align		4
.L_19:
        /*0068*/ 	.byte	0x03, 0x50
        /*006a*/ 	.short	0x0000


	//----- nvinfo : EIATTR_MAXREG_COUNT
	.align		4
        /*006c*/ 	.byte	0x03, 0x1b
        /*006e*/ 	.short	0x00ff


	//----- nvinfo : EIATTR_MERCURY_ISA_VERSION
	.align		4
        /*0070*/ 	.byte	0x03, 0x5f
        /*0072*/ 	.short	0x0101


	//----- nvinfo : EIATTR_VRC_CTA_INIT_COUNT
	.align		4
        /*0074*/ 	.byte	0x02, 0x4a
	.zero		1
	.zero		1


	//----- nvinfo : EIATTR_EXIT_INSTR_OFFSETS
	.align		4
        /*0078*/ 	.byte	0x04, 0x1c
        /*007a*/ 	.short	(.L_21 - .L_20)


	//   ....[0]....
.L_20:
        /*007c*/ 	.word	0x000000c0


	//   ....[1]....
        /*0080*/ 	.word	0x00000bc0


	//----- nvinfo : EIATTR_CBANK_PARAM_SIZE
	.align		4
.L_21:
        /*0084*/ 	.byte	0x03, 0x19
        /*0086*/ 	.short	0x0028


	//----- nvinfo : EIATTR_PARAM_CBANK
	.align		4
        /*0088*/ 	.byte	0x04, 0x0a
        /*008a*/ 	.short	(.L_23 - .L_22)
	.align		4
.L_22:
        /*008c*/ 	.word	index@(.nv.constant0._Z13blurImgKernelP6uchar3iiPfiS0_)
        /*0090*/ 	.short	0x0380
        /*0092*/ 	.short	0x0028


	//----- nvinfo : EIATTR_SW_WAR
	.align		4
.L_23:
        /*0094*/ 	.byte	0x04, 0x36
        /*0096*/ 	.short	(.L_25 - .L_24)
.L_24:
        /*0098*/ 	.word	0x00000008
.L_25:


//--------------------- .nv.callgraph             --------------------------
	.section	.nv.callgraph,"",@"SHT_CUDA_CALLGRAPH"
	.align	4
	.sectionentsize	8
	.align		4
        /*0000*/ 	.word	0x00000000
	.align		4
        /*0004*/ 	.word	0xffffffff
	.align		4
        /*0008*/ 	.word	0x00000000
	.align		4
        /*000c*/ 	.word	0xfffffffe
	.align		4
        /*0010*/ 	.word	0x00000000
	.align		4
        /*0014*/ 	.word	0xfffffffd
	.align		4
        /*0018*/ 	.word	0x00000000
	.align		4
        /*001c*/ 	.word	0xfffffffc


//--------------------- .text._Z13blurImgKernelP6uchar3iiPfiS0_ --------------------------
	.section	.text._Z13blurImgKernelP6uchar3iiPfiS0_,"ax",@progbits
	.align	128
        .global         _Z13blurImgKernelP6uchar3iiPfiS0_
        .type           _Z13blurImgKernelP6uchar3iiPfiS0_,@function
        .size           _Z13blurImgKernelP6uchar3iiPfiS0_,(.L_x_7 - _Z13blurImgKernelP6uchar3iiPfiS0_)
        .other          _Z13blurImgKernelP6uchar3iiPfiS0_,@"STO_CUDA_ENTRY STV_DEFAULT"
_Z13blurImgKernelP6uchar3iiPfiS0_:
.text._Z13blurImgKernelP6uchar3iiPfiS0_:
[----:B------:R-:W-:Y:S01]  /*0000*/  LDC R1, c[0x0][0x37c] ;  /* 0x0000df00ff017b82 */ /* 0x000fe20000000800 */
[----:B------:R-:W0:Y:S07]  /*0010*/  S2R R3, SR_TID.Y ;  /* 0x0000000000037919 */ /* 0x000e2e0000002200 */
[----:B------:R-:W0:Y:S01]  /*0020*/  S2UR UR4, SR_CTAID.Y ;  /* 0x00000000000479c3 */ /* 0x000e220000002600 */
[----:B------:R-:W1:Y:S01]  /*0030*/  LDCU.64 UR14, c[0x0][0x388] ;  /* 0x00007100ff0e77ac */ /* 0x000e620008000a00 */
[----:B------:R-:W2:Y:S06]  /*0040*/  S2R R2, SR_TID.X ;  /* 0x0000000000027919 */ /* 0x000eac0000002100 */
[----:B------:R-:W0:Y:S08]  /*0050*/  LDC R0, c[0x0][0x364] ;  /* 0x0000d900ff007b82 */ /* 0x000e300000000800 */
[----:B------:R-:W2:Y:S08]  /*0060*/  S2UR UR5, SR_CTAID.X ;  /* 0x00000000000579c3 */ /* 0x000eb00000002500 */
[----:B------:R-:W2:Y:S01]  /*0070*/  LDC R11, c[0x0][0x360] ;  /* 0x0000d800ff0b7b82 */ /* 0x000ea20000000800 */
[----:B0-----:R-:W-:-:S05]  /*0080*/  IMAD R0, R0, UR4, R3 ;  /* 0x0000000400007c24 */ /* 0x001fca000f8e0203 */
[----:B-1----:R-:W-:Y:S01]  /*0090*/  ISETP.GE.AND P0, PT, R0, UR15, PT ;  /* 0x0000000f00007c0c */ /* 0x002fe2000bf06270 */
[----:B--2---:R-:W-:-:S05]  /*00a0*/  IMAD R11, R11, UR5, R2 ;  /* 0x000000050b0b7c24 */ /* 0x004fca000f8e0202 */
[----:B------:R-:W-:-:S13]  /*00b0*/  ISETP.GE.OR P0, PT, R11, UR14, P0 ;  /* 0x0000000e0b007c0c */ /* 0x000fda0008706670 */
[----:B------:R-:W-:Y:S05]  /*00c0*/  @P0 EXIT ;  /* 0x000000000000094d */ /* 0x000fea0003800000 */
[----:B------:R-:W0:Y:S01]  /*00d0*/  LDCU UR5, c[0x0][0x398] ;  /* 0x00007300ff0577ac */ /* 0x000e220008000800 */
[----:B------:R-:W-:Y:S01]  /*00e0*/  CS2R R14, SRZ ;  /* 0x00000000000e7805 */ /* 0x000fe2000001ff00 */
[----:B------:R-:W-:Y:S01]  /*00f0*/  IMAD.MOV.U32 R16, RZ, RZ, RZ ;  /* 0x000000ffff107224 */ /* 0x000fe200078e00ff */
[----:B------:R-:W1:Y:S01]  /*0100*/  LDCU.64 UR10, c[0x0][0x358] ;  /* 0x00006b00ff0a77ac */ /* 0x000e620008000a00 */
[----:B0-----:R-:W-:-:S09]  /*0110*/  UISETP.GE.AND UP0, UPT, UR5, 0x1, UPT ;  /* 0x000000010500788c */ /* 0x001fd2000bf06270 */
[----:B-1----:R-:W-:Y:S05]  /*0120*/  BRA.U !UP0, `(.L_x_0) ;  /* 0x00000009087c7547 */ /* 0x002fea000b800000 */
[----:B------:R-:W-:Y:S01]  /*0130*/  USHF.R.U32.HI UR4, URZ, 0x1, UR5 ;  /* 0x00000001ff047899 */ /* 0x000fe20008011605 */
[----:B------:R-:W-:Y:S01]  /*0140*/  HFMA2 R16, -RZ, RZ, 0, 0 ;  /* 0x00000000ff107431 */ /* 0x000fe200000001ff */
[----:B------:R-:W-:Y:S01]  /*0150*/  ULOP3.LUT UR5, UR5, 0x7ffffffc, URZ, 0xc0, !UPT ;  /* 0x7ffffffc05057892 */ /* 0x000fe2000f8ec0ff */
[----:B------:R-:W-:Y:S01]  /*0160*/  CS2R R14, SRZ ;  /* 0x00000000000e7805 */ /* 0x000fe2000001ff00 */
[----:B------:R-:W-:Y:S02]  /*0170*/  UIADD3 UR9, UPT, UPT, UR14, -0x1, URZ ;  /* 0xffffffff0e097890 */ /* 0x000fe4000fffe0ff */
[----:B------:R-:W-:Y:S01]  /*0180*/  VIADD R10, R11, -UR4 ;  /* 0x800000040b0a7c36 */ /* 0x000fe20008000000 */
[----:B------:R-:W-:Y:S01]  /*0190*/  UIADD3 UR8, UPT, UPT, -UR5, URZ, URZ ;  /* 0x000000ff05087290 */ /* 0x000fe2000fffe1ff */
[----:B------:R-:W-:Y:S01]  /*01a0*/  VIADD R22, R0, -UR4 ;  /* 0x8000000400167c36 */ /* 0x000fe20008000000 */
[----:B------:R-:W-:Y:S02]  /*01b0*/  UMOV UR4, URZ ;  /* 0x000000ff00047c82 */ /* 0x000fe40008000000 */
[----:B------:R-:W-:-:S08]  /*01c0*/  IADD3 R12, PT, PT, R10, 0x3, RZ ;  /* 0x000000030a0c7810 */ /* 0x000fd00007ffe0ff */
.L_x_5:
[----:B------:R-:W0:Y:S01]  /*01d0*/  LDCU UR15, c[0x0][0x398] ;  /* 0x00007300ff0f77ac */ /* 0x000e220008000800 */
[----:B------:R-:W1:Y:S01]  /*01e0*/  LDC R2, c[0x0][0x38c] ;  /* 0x0000e300ff027b82 */ /* 0x000e620000000800 */
[----:B------:R-:W-:Y:S01]  /*01f0*/  VIADDMNMX R13, R22, UR4, RZ, !PT ;  /* 0x00000004160d7c46 */ /* 0x000fe2000f8001ff */
[----:B------:R-:W-:Y:S01]  /*0200*/  IMAD.MOV.U32 R17, RZ, RZ, RZ ;  /* 0x000000ffff117224 */ /* 0x000fe200078e00ff */
[----:B0-----:R-:W-:Y:S02]  /*0210*/  UISETP.GE.U32.AND UP1, UPT, UR15, 0x4, UPT ;  /* 0x000000040f00788c */ /* 0x001fe4000bf26070 */
[----:B------:R-:W-:Y:S02]  /*0220*/  UIMAD UR13, UR4, UR15, URZ ;  /* 0x0000000f040d72a4 */ /* 0x000fe4000f8e02ff */
[----:B------:R-:W-:Y:S01]  /*0230*/  UIADD3 UR4, UPT, UPT, UR4, 0x1, URZ ;  /* 0x0000000104047890 */ /* 0x000fe2000fffe0ff */
[----:B-1----:R-:W-:-:S03]  /*0240*/  VIADDMNMX R13, R2, 0xffffffff, R13, PT ;  /* 0xffffffff020d7846 */ /* 0x002fc6000380010d */
[----:B------:R-:W-:Y:S01]  /*0250*/  UISETP.NE.AND UP0, UPT, UR4, UR15, UPT ;  /* 0x0000000f0400728c */ /* 0x000fe2000bf05270 */
[----:B------:R-:W-:Y:S10]  /*0260*/  BRA.U !UP1, `(.L_x_1) ;  /* 0x0000000509247547 */ /* 0x000ff4000b800000 */
[----:B------:R-:W0:Y:S01]  /*0270*/  LDCU.64 UR6, c[0x0][0x390] ;  /* 0x00007200ff0677ac */ /* 0x000e220008000a00 */
[----:B------:R-:W-:Y:S01]  /*0280*/  MOV R18, R12 ;  /* 0x0000000c00127202 */ /* 0x000fe20000000f00 */
[----:B------:R-:W1:Y:S01]  /*0290*/  LDCU UR16, c[0x0][0x388] ;  /* 0x00007100ff1077ac */ /* 0x000e620008000800 */
[----:B0-----:R-:W-:-:S04]  /*02a0*/  UIMAD.WIDE.U32 UR6, UR13, 0x4, UR6 ;  /* 0x000000040d0678a5 */ /* 0x001fc8000f8e0006 */
[----:B------:R-:W-:-:S04]  /*02b0*/  UIADD3 UR12, UP1, UPT, UR6, 0x8, URZ ;  /* 0x00000008060c7890 */ /* 0x000fc8000ff3e0ff */
[----:B------:R-:W-:Y:S02]  /*02c0*/  UIADD3.X UR6, UPT, UPT, URZ, UR7, URZ, UP1, !UPT ;  /* 0x00000007ff067290 */ /* 0x000fe40008ffe4ff */
[----:B------:R-:W-:-:S04]  /*02d0*/  IMAD.U32 R2, RZ, RZ, UR12 ;  /* 0x0000000cff027e24 */ /* 0x000fc8000f8e00ff */
[----:B------:R-:W-:Y:S01]  /*02e0*/  MOV R3, UR6 ;  /* 0x0000000600037c02 */ /* 0x000fe20008000f00 */
[----:B-1----:R-:W-:-:S06]  /*02f0*/  UMOV UR6, UR8 ;  /* 0x0000000800067c82 */ /* 0x002fcc0008000000 */
.L_x_2:
[----:B------:R-:W0:Y:S01]  /*0300*/  LDC.64 R4, c[0x0][0x380] ;  /* 0x0000e000ff047b82 */ /* 0x000e220000000a00 */
[----:B------:R-:W-:Y:S01]  /*0310*/  VIADDMNMX R6, R18, 0xfffffffd, RZ, !PT ;  /* 0xfffffffd12067846 */ /* 0x000fe200078001ff */
[----:B------:R-:W2:Y:S03]  /*0320*/  LDG.E R19, desc[UR10][R2.64+-0x8] ;  /* 0xfffff80a02137981 */ /* 0x000ea6000c1e1900 */
[----:B------:R-:W-:Y:S01]  /*0330*/  VIMNMX R6, PT, PT, R6, UR9, PT ;  /* 0x0000000906067c48 */ /* 0x000fe2000bfe0100 */
[----:B------:R-:W3:Y:S04]  /*0340*/  LDG.E R29, desc[UR10][R2.64+-0x4] ;  /* 0xfffffc0a021d7981 */ /* 0x000ee8000c1e1900 */
[----:B------:R-:W-:-:S04]  /*0350*/  IMAD R9, R13, UR16, R6 ;  /* 0x000000100d097c24 */ /* 0x000fc8000f8e0206 */
[----:B0-----:R-:W-:-:S05]  /*0360*/  IMAD.WIDE R8, R9, 0x3, R4 ;  /* 0x0000000309087825 */ /* 0x001fca00078e0204 */
[----:B------:R-:W4:Y:S04]  /*0370*/  LDG.E.U8 R20, desc[UR10][R8.64] ;  /* 0x0000000a08147981 */ /* 0x000f28000c1e1100 */
[----:B------:R-:W5:Y:S04]  /*0380*/  LDG.E.U8 R17, desc[UR10][R8.64+0x1] ;  /* 0x0000010a08117981 */ /* 0x000f68000c1e1100 */
[----:B------:R0:W3:Y:S01]  /*0390*/  LDG.E.U8 R21, desc[UR10][R8.64+0x2] ;  /* 0x0000020a08157981 */ /* 0x0000e2000c1e1100 */
[C---:B------:R-:W-:Y:S02]  /*03a0*/  VIADDMNMX R6, R18.reuse, 0xfffffffe, RZ, !PT ;  /* 0xfffffffe12067846 */ /* 0x040fe400078001ff */
[----:B------:R-:W-:-:S02]  /*03b0*/  VIADDMNMX R7, R18, 0xffffffff, RZ, !PT ;  /* 0xffffffff12077846 */ /* 0x000fc400078001ff */
[----:B------:R-:W-:Y:S02]  /*03c0*/  VIMNMX R6, PT, PT, R6, UR9, PT ;  /* 0x0000000906067c48 */ /* 0x000fe4000bfe0100 */
[----:B------:R-:W-:Y:S02]  /*03d0*/  VIMNMX R23, PT, PT, RZ, R18, !PT ;  /* 0x00000012ff177248 */ /* 0x000fe40007fe0100 */
[----:B------:R-:W-:Y:S01]  /*03e0*/  VIMNMX R24, PT, PT, R7, UR9, PT ;  /* 0x0000000907187c48 */ /* 0x000fe2000bfe0100 */
[----:B------:R-:W-:Y:S01]  /*03f0*/  IMAD R7, R13, UR16, R6 ;  /* 0x000000100d077c24 */ /* 0x000fe2000f8e0206 */
[----:B------:R-:W-:-:S03]  /*0400*/  VIMNMX R26, PT, PT, R23, UR9, PT ;  /* 0x00000009171a7c48 */ /* 0x000fc6000bfe0100 */
[----:B------:R-:W-:Y:S02]  /*0410*/  IMAD R23, R13, UR16, R24 ;  /* 0x000000100d177c24 */ /* 0x000fe4000f8e0218 */
[----:B------:R-:W-:-:S04]  /*0420*/  IMAD.WIDE R6, R7, 0x3, R4 ;  /* 0x0000000307067825 */ /* 0x000fc800078e0204 */
[----:B------:R-:W-:Y:S01]  /*0430*/  IMAD R25, R13, UR16, R26 ;  /* 0x000000100d197c24 */ /* 0x000fe2000f8e021a */
[----:B------:R-:W3:Y:S01]  /*0440*/  LDG.E.U8 R24, desc[UR10][R6.64+0x1] ;  /* 0x0000010a06187981 */ /* 0x000ee2000c1e1100 */
[----:B0-----:R-:W-:-:S03]  /*0450*/  IMAD.WIDE R8, R23, 0x3, R4 ;  /* 0x0000000317087825 */ /* 0x001fc600078e0204 */
[----:B------:R-:W3:Y:S01]  /*0460*/  LDG.E.U8 R23, desc[UR10][R6.64] ;  /* 0x0000000a06177981 */ /* 0x000ee2000c1e1100 */
[----:B------:R-:W-:-:S03]  /*0470*/  IMAD.WIDE R4, R25, 0x3, R4 ;  /* 0x0000000319047825 */ /* 0x000fc600078e0204 */
[----:B------:R-:W3:Y:S04]  /*0480*/  LDG.E.U8 R25, desc[UR10][R6.64+0x2] ;  /* 0x0000020a06197981 */ /* 0x000ee8000c1e1100 */
[----:B------:R-:W3:Y:S04]  /*0490*/  LDG.E.U8 R27, desc[UR10][R8.64] ;  /* 0x0000000a081b7981 */ /* 0x000ee8000c1e1100 */
[----:B------:R-:W3:Y:S04]  /*04a0*/  LDG.E.U8 R26, desc[UR10][R8.64+0x1] ;  /* 0x0000010a081a7981 */ /* 0x000ee8000c1e1100 */
[----:B------:R0:W3:Y:S04]  /*04b0*/  LDG.E.U8 R28, desc[UR10][R8.64+0x2] ;  /* 0x0000020a081c7981 */ /* 0x0000e8000c1e1100 */
[----:B------:R-:W3:Y:S04]  /*04c0*/  LDG.E.U8 R7, desc[UR10][R4.64] ;  /* 0x0000000a04077981 */ /* 0x000ee8000c1e1100 */
[----:B------:R-:W3:Y:S01]  /*04d0*/  LDG.E.U8 R6, desc[UR10][R4.64+0x1] ;  /* 0x0000010a04067981 */ /* 0x000ee2000c1e1100 */
[----:B----4-:R-:W-:-:S02]  /*04e0*/  I2FP.F32.U32 R20, R20 ;  /* 0x0000001400147245 */ /* 0x010fc40000201000 */
[----:B-----5:R-:W-:-:S03]  /*04f0*/  I2FP.F32.U32 R17, R17 ;  /* 0x0000001100117245 */ /* 0x020fc60000201000 */
[----:B--2---:R-:W-:Y:S02]  /*0500*/  FFMA R20, R20, R19, R15 ;  /* 0x0000001314147223 */ /* 0x004fe4000000000f */
[----:B------:R-:W2:Y:S01]  /*0510*/  LDG.E R15, desc[UR10][R2.64] ;  /* 0x0000000a020f7981 */ /* 0x000ea2000c1e1900 */
[----:B---3--:R-:W-:Y:S01]  /*0520*/  I2FP.F32.U32 R21, R21 ;  /* 0x0000001500157245 */ /* 0x008fe20000201000 */
[C---:B------:R-:W-:Y:S02]  /*0530*/  FFMA R16, R19.reuse, R17, R16 ;  /* 0x0000001113107223 */ /* 0x040fe40000000010 */
[----:B------:R-:W3:Y:S02]  /*0540*/  LDG.E.U8 R17, desc[UR10][R4.64+0x2] ;  /* 0x0000020a04117981 */ /* 0x000ee4000c1e1100 */
[----:B0-----:R-:W-:Y:S02]  /*0550*/  FFMA R8, R19, R21, R14 ;  /* 0x0000001513087223 */ /* 0x001fe4000000000e */
[----:B------:R0:W4:Y:S01]  /*0560*/  LDG.E R14, desc[UR10][R2.64+0x4] ;  /* 0x0000040a020e7981 */ /* 0x000122000c1e1900 */
[----:B------:R-:W-:-:S04]  /*0570*/  UIADD3 UR6, UPT, UPT, UR6, 0x4, URZ ;  /* 0x0000000406067890 */ /* 0x000fc8000fffe0ff */
[----:B------:R-:W-:Y:S01]  /*0580*/  UISETP.NE.AND UP1, UPT, UR6, URZ, UPT ;  /* 0x000000ff0600728c */ /* 0x000fe2000bf25270 */
[----:B------:R-:W-:Y:S02]  /*0590*/  I2FP.F32.U32 R24, R24 ;  /* 0x0000001800187245 */ /* 0x000fe40000201000 */
[----:B------:R-:W-:Y:S02]  /*05a0*/  I2FP.F32.U32 R23, R23 ;  /* 0x0000001700177245 */ /* 0x000fe40000201000 */
[----:B------:R-:W-:-:S03]  /*05b0*/  I2FP.F32.U32 R25, R25 ;  /* 0x0000001900197245 */ /* 0x000fc60000201000 */
[----:B------:R-:W-:Y:S01]  /*05c0*/  FFMA R20, R23, R29, R20 ;  /* 0x0000001d17147223 */ /* 0x000fe20000000014 */
[C---:B------:R-:W-:Y:S01]  /*05d0*/  FFMA R16, R29.reuse, R24, R16 ;  /* 0x000000181d107223 */ /* 0x040fe20000000010 */
[----:B------:R-:W-:Y:S01]  /*05e0*/  I2FP.F32.U32 R27, R27 ;  /* 0x0000001b001b7245 */ /* 0x000fe20000201000 */
[----:B------:R-:W-:Y:S01]  /*05f0*/  FFMA R8, R29, R25, R8 ;  /* 0x000000191d087223 */ /* 0x000fe20000000008 */
[----:B------:R-:W-:Y:S02]  /*0600*/  I2FP.F32.U32 R26, R26 ;  /* 0x0000001a001a7245 */ /* 0x000fe40000201000 */
[----:B------:R-:W-:Y:S02]  /*0610*/  I2FP.F32.U32 R28, R28 ;  /* 0x0000001c001c7245 */ /* 0x000fe40000201000 */
[----:B0-----:R-:W-:Y:S02]  /*0620*/  IADD3 R2, P0, PT, R2, 0x10, RZ ;  /* 0x0000001002027810 */ /* 0x001fe40007f1e0ff */
[----:B------:R-:W-:-:S02]  /*0630*/  I2FP.F32.U32 R4, R7 ;  /* 0x0000000700047245 */ /* 0x000fc40000201000 */
[----:B------:R-:W-:Y:S01]  /*0640*/  I2FP.F32.U32 R6, R6 ;  /* 0x0000000600067245 */ /* 0x000fe20000201000 */
[----:B------:R-:W-:Y:S01]  /*0650*/  IMAD.X R3, RZ, RZ, R3, P0 ;  /* 0x000000ffff037224 */ /* 0x000fe200000e0603 */
[----:B------:R-:W-:Y:S01]  /*0660*/  IADD3 R18, PT, PT, R18, 0x4, RZ ;  /* 0x0000000412127810 */ /* 0x000fe20007ffe0ff */
[----:B--2---:R-:W-:Y:S01]  /*0670*/  FFMA R27, R27, R15, R20 ;  /* 0x0000000f1b1b7223 */ /* 0x004fe20000000014 */
[C---:B------:R-:W-:Y:S01]  /*0680*/  FFMA R5, R15.reuse, R26, R16 ;  /* 0x0000001a0f057223 */ /* 0x040fe20000000010 */
[----:B------:R-:W-:Y:S01]  /*0690*/  FFMA R7, R15, R28, R8 ;  /* 0x0000001c0f077223 */ /* 0x000fe20000000008 */
[----:B---3--:R-:W-:Y:S01]  /*06a0*/  I2FP.F32.U32 R20, R17 ;  /* 0x0000001100147245 */ /* 0x008fe20000201000 */
[----:B----4-:R-:W-:Y:S01]  /*06b0*/  FFMA R15, R4, R14, R27 ;  /* 0x0000000e040f7223 */ /* 0x010fe2000000001b */
[----:B------:R-:W-:-:S03]  /*06c0*/  FFMA R16, R14, R6, R5 ;  /* 0x000000060e107223 */ /* 0x000fc60000000005 */
[----:B------:R-:W-:Y:S01]  /*06d0*/  FFMA R14, R14, R20, R7 ;  /* 0x000000140e0e7223 */ /* 0x000fe20000000007 */
[----:B------:R-:W-:Y:S06]  /*06e0*/  BRA.U UP1, `(.L_x_2) ;  /* 0xfffffffd01047547 */ /* 0x000fec000b83ffff */
[----:B------:R-:W-:-:S07]  /*06f0*/  IMAD.U32 R17, RZ, RZ, UR5 ;  /* 0x00000005ff117e24 */ /* 0x000fce000f8e00ff */
.L_x_1:
[----:B------:R-:W-:-:S09]  /*0700*/  ULOP3.LUT UP1, UR6, UR15, 0x3, URZ, 0xc0, !UPT ;  /* 0x000000030f067892 */ /* 0x000fd2000f82c0ff */
[----:B------:R-:W-:Y:S05]  /*0710*/  BRA.U !UP1, `(.L_x_3) ;  /* 0x0000000109fc7547 */ /* 0x000fea000b800000 */
[----:B------:R-:W-:Y:S02]  /*0720*/  UISETP.NE.AND UP1, UPT, UR6, 0x1, UPT ;  /* 0x000000010600788c */ /* 0x000fe4000bf25270 */
[----:B------:R-:W-:-:S07]  /*0730*/  ULOP3.LUT UP2, URZ, UR15, 0x1, URZ, 0xc0, !UPT ;  /* 0x000000010fff7892 */ /* 0x000fce000f84c0ff */
[----:B------:R-:W-:Y:S05]  /*0740*/  BRA.U !UP1, `(.L_x_4) ;  /* 0x0000000109a07547 */ /* 0x000fea000b800000 */
[----:B------:R-:W0:Y:S01]  /*0750*/  LDC.64 R8, c[0x0][0x380] ;  /* 0x0000e000ff087b82 */ /* 0x000e220000000a00 */
[----:B------:R-:W1:Y:S01]  /*0760*/  LDCU UR6, c[0x0][0x388] ;  /* 0x00007100ff0677ac */ /* 0x000e620008000800 */
[----:B------:R-:W-:Y:S01]  /*0770*/  IADD3 R2, PT, PT, R10, R17, RZ ;  /* 0x000000110a027210 */ /* 0x000fe20007ffe0ff */
[----:B------:R-:W-:-:S03]  /*0780*/  VIADD R19, R17, UR13 ;  /* 0x0000000d11137c36 */ /* 0x000fc60008000000 */
[----:B------:R-:W-:Y:S02]  /*0790*/  VIMNMX R3, PT, PT, RZ, R2, !PT ;  /* 0x00000002ff037248 */ /* 0x000fe40007fe0100 */
[----:B------:R-:W2:Y:S01]  /*07a0*/  LDC.64 R6, c[0x0][0x390] ;  /* 0x0000e400ff067b82 */ /* 0x000ea20000000a00 */
[----:B------:R-:W-:Y:S02]  /*07b0*/  VIADDMNMX R18, R2, 0x1, RZ, !PT ;  /* 0x0000000102127846 */ /* 0x000fe400078001ff */
[----:B------:R-:W-:Y:S02]  /*07c0*/  VIMNMX R2, PT, PT, R3, UR9, PT ;  /* 0x0000000903027c48 */ /* 0x000fe4000bfe0100 */
[----:B------:R-:W-:-:S03]  /*07d0*/  VIMNMX R18, PT, PT, R18, UR9, PT ;  /* 0x0000000912127c48 */ /* 0x000fc6000bfe0100 */
[----:B------:R-:W3:Y:S01]  /*07e0*/  LDC.64 R4, c[0x0][0x390] ;  /* 0x0000e400ff047b82 */ /* 0x000ee20000000a00 */
[C---:B-1----:R-:W-:Y:S02]  /*07f0*/  IMAD R3, R13.reuse, UR6, R2 ;  /* 0x000000060d037c24 */ /* 0x042fe4000f8e0202 */
[----:B------:R-:W-:Y:S01]  /*0800*/  IMAD R21, R13, UR6, R18 ;  /* 0x000000060d157c24 */ /* 0x000fe2000f8e0212 */
[----:B------:R-:W-:Y:S01]  /*0810*/  IADD3 R18, P0, PT, R17, UR13, RZ ;  /* 0x0000000d11127c10 */ /* 0x000fe2000ff1e0ff */
[----:B0-----:R-:W-:-:S03]  /*0820*/  IMAD.WIDE R2, R3, 0x3, R8 ;  /* 0x0000000303027825 */ /* 0x001fc600078e0208 */
[----:B------:R-:W-:Y:S01]  /*0830*/  IADD3.X R23, PT, PT, RZ, RZ, RZ, P0, !PT ;  /* 0x000000ffff177210 */ /* 0x000fe200007fe4ff */
[----:B------:R-:W-:Y:S01]  /*0840*/  IMAD.WIDE R8, R21, 0x3, R8 ;  /* 0x0000000315087825 */ /* 0x000fe200078e0208 */
[----:B------:R-:W4:Y:S03]  /*0850*/  LDG.E.U8 R20, desc[UR10][R2.64] ;  /* 0x0000000a02147981 */ /* 0x000f26000c1e1100 */
[----:B--2---:R-:W-:Y:S01]  /*0860*/  IMAD.WIDE.U32 R6, R19, 0x4, R6 ;  /* 0x0000000413067825 */ /* 0x004fe200078e0006 */
[----:B------:R-:W2:Y:S04]  /*0870*/  LDG.E.U8 R21, desc[UR10][R2.64+0x2] ;  /* 0x0000020a02157981 */ /* 0x000ea8000c1e1100 */
[----:B------:R-:W5:Y:S01]  /*0880*/  LDG.E.U8 R19, desc[UR10][R2.64+0x1] ;  /* 0x0000010a02137981 */ /* 0x000f62000c1e1100 */
[----:B---3--:R-:W-:-:S03]  /*0890*/  LEA R4, P0, R18, R4, 0x2 ;  /* 0x0000000412047211 */ /* 0x008fc600078010ff */
[----:B------:R-:W3:Y:S01]  /*08a0*/  LDG.E.U8 R24, desc[UR10][R8.64+0x2] ;  /* 0x0000020a08187981 */ /* 0x000ee2000c1e1100 */
[----:B------:R-:W-:-:S03]  /*08b0*/  LEA.HI.X R5, R18, R5, R23, 0x2, P0 ;  /* 0x0000000512057211 */ /* 0x000fc600000f1417 */
[----:B------:R-:W3:Y:S04]  /*08c0*/  LDG.E R7, desc[UR10][R6.64] ;  /* 0x0000000a06077981 */ /* 0x000ee8000c1e1900 */
[----:B------:R-:W3:Y:S04]  /*08d0*/  LDG.E.U8 R18, desc[UR10][R8.64] ;  /* 0x0000000a08127981 */ /* 0x000ee8000c1e1100 */
[----:B------:R-:W3:Y:S04]  /*08e0*/  LDG.E.U8 R23, desc[UR10][R8.64+0x1] ;  /* 0x0000010a08177981 */ /* 0x000ee8000c1e1100 */
[----:B------:R-:W3:Y:S01]  /*08f0*/  LDG.E R5, desc[UR10][R4.64+0x4] ;  /* 0x0000040a04057981 */ /* 0x000ee2000c1e1900 */
[----:B------:R-:W-:Y:S01]  /*0900*/  VIADD R17, R17, 0x2 ;  /* 0x0000000211117836 */ /* 0x000fe20000000000 */
[----:B----4-:R-:W-:-:S02]  /*0910*/  I2FP.F32.U32 R20, R20 ;  /* 0x0000001400147245 */ /* 0x010fc40000201000 */
[----:B--2---:R-:W-:Y:S02]  /*0920*/  I2FP.F32.U32 R21, R21 ;  /* 0x0000001500157245 */ /* 0x004fe40000201000 */
[----:B-----5:R-:W-:Y:S02]  /*0930*/  I2FP.F32.U32 R19, R19 ;  /* 0x0000001300137245 */ /* 0x020fe40000201000 */
[----:B---3--:R-:W-:Y:S01]  /*0940*/  I2FP.F32.U32 R3, R24 ;  /* 0x0000001800037245 */ /* 0x008fe20000201000 */
[----:B------:R-:W-:Y:S02]  /*0950*/  FFMA R15, R20, R7, R15 ;  /* 0x00000007140f7223 */ /* 0x000fe4000000000f */
[C---:B------:R-:W-:Y:S01]  /*0960*/  FFMA R16, R7.reuse, R19, R16 ;  /* 0x0000001307107223 */ /* 0x040fe20000000010 */
[----:B------:R-:W-:Y:S01]  /*0970*/  FFMA R14, R7, R21, R14 ;  /* 0x00000015070e7223 */ /* 0x000fe2000000000e */
[----:B------:R-:W-:Y:S02]  /*0980*/  I2FP.F32.U32 R18, R18 ;  /* 0x0000001200127245 */ /* 0x000fe40000201000 */
[----:B------:R-:W-:-:S03]  /*0990*/  I2FP.F32.U32 R23, R23 ;  /* 0x0000001700177245 */ /* 0x000fc60000201000 */
[----:B------:R-:W-:Y:S02]  /*09a0*/  FFMA R15, R18, R5, R15 ;  /* 0x00000005120f7223 */ /* 0x000fe4000000000f */
[C---:B------:R-:W-:Y:S01]  /*09b0*/  FFMA R16, R5.reuse, R23, R16 ;  /* 0x0000001705107223 */ /* 0x040fe20000000010 */
[----:B------:R-:W-:-:S07]  /*09c0*/  FFMA R14, R5, R3, R14 ;  /* 0x00000003050e7223 */ /* 0x000fce000000000e */
.L_x_4:
[----:B------:R-:W-:Y:S05]  /*09d0*/  BRA.U !UP2, `(.L_x_3) ;  /* 0x000000010a4c7547 */ /* 0x000fea000b800000 */
[----:B------:R-:W0:Y:S01]  /*09e0*/  LDC.64 R4, c[0x0][0x380] ;  /* 0x0000e000ff047b82 */ /* 0x000e220000000a00 */
[----:B------:R-:W1:Y:S01]  /*09f0*/  LDCU UR6, c[0x0][0x388] ;  /* 0x00007100ff0677ac */ /* 0x000e620008000800 */
[----:B------:R-:W-:Y:S02]  /*0a00*/  VIADDMNMX R6, R10, R17, RZ, !PT ;  /* 0x000000110a067246 */ /* 0x000fe400078001ff */
[----:B------:R-:W-:Y:S02]  /*0a10*/  IADD3 R17, PT, PT, R17, UR13, RZ ;  /* 0x0000000d11117c10 */ /* 0x000fe4000fffe0ff */
[----:B------:R-:W-:Y:S02]  /*0a20*/  VIMNMX R6, PT, PT, R6, UR9, PT ;  /* 0x0000000906067c48 */ /* 0x000fe4000bfe0100 */
[----:B------:R-:W2:Y:S03]  /*0a30*/  LDC.64 R2, c[0x0][0x390] ;  /* 0x0000e400ff027b82 */ /* 0x000ea60000000a00 */
[----:B-1----:R-:W-:-:S04]  /*0a40*/  IMAD R13, R13, UR6, R6 ;  /* 0x000000060d0d7c24 */ /* 0x002fc8000f8e0206 */
[----:B0-----:R-:W-:-:S05]  /*0a50*/  IMAD.WIDE R4, R13, 0x3, R4 ;  /* 0x000000030d047825 */ /* 0x001fca00078e0204 */
[----:B------:R-:W3:Y:S01]  /*0a60*/  LDG.E.U8 R6, desc[UR10][R4.64] ;  /* 0x0000000a04067981 */ /* 0x000ee2000c1e1100 */
[----:B--2---:R-:W-:-:S03]  /*0a70*/  IMAD.WIDE.U32 R2, R17, 0x4, R2 ;  /* 0x0000000411027825 */ /* 0x004fc600078e0002 */
[----:B------:R-:W2:Y:S04]  /*0a80*/  LDG.E.U8 R7, desc[UR10][R4.64+0x1] ;  /* 0x0000010a04077981 */ /* 0x000ea8000c1e1100 */
[----:B------:R-:W4:Y:S04]  /*0a90*/  LDG.E.U8 R8, desc[UR10][R4.64+0x2] ;  /* 0x0000020a04087981 */ /* 0x000f28000c1e1100 */
[----:B------:R-:W5:Y:S01]  /*0aa0*/  LDG.E R3, desc[UR10][R2.64] ;  /* 0x0000000a02037981 */ /* 0x000f62000c1e1900 */
[----:B---3--:R-:W-:Y:S02]  /*0ab0*/  I2FP.F32.U32 R6, R6 ;  /* 0x0000000600067245 */ /* 0x008fe40000201000 */
[----:B--2---:R-:W-:-:S02]  /*0ac0*/  I2FP.F32.U32 R7, R7 ;  /* 0x0000000700077245 */ /* 0x004fc40000201000 */
[----:B----4-:R-:W-:Y:S01]  /*0ad0*/  I2FP.F32.U32 R9, R8 ;  /* 0x0000000800097245 */ /* 0x010fe20000201000 */
[----:B-----5:R-:W-:Y:S02]  /*0ae0*/  FFMA R15, R6, R3, R15 ;  /* 0x00000003060f7223 */ /* 0x020fe4000000000f */
[C---:B------:R-:W-:Y:S02]  /*0af0*/  FFMA R16, R3.reuse, R7, R16 ;  /* 0x0000000703107223 */ /* 0x040fe40000000010 */
[----:B------:R-:W-:-:S07]  /*0b00*/  FFMA R14, R3, R9, R14 ;  /* 0x00000009030e7223 */ /* 0x000fce000000000e */
.L_x_3:
[----:B------:R-:W-:Y:S05]  /*0b10*/  BRA.U UP0, `(.L_x_5) ;  /* 0xfffffff500ac7547 */ /* 0x000fea000b83ffff */
.L_x_0:
[----:B------:R-:W0:Y:S01]  /*0b20*/  LDC.64 R2, c[0x0][0x3a0] ;  /* 0x0000e800ff027b82 */ /* 0x000e220000000a00 */
[----:B------:R-:W1:Y:S01]  /*0b30*/  LDCU UR4, c[0x0][0x388] ;  /* 0x00007100ff0477ac */ /* 0x000e620008000800 */
[----:B------:R-:W2:Y:S08]  /*0b40*/  F2I.U32.TRUNC.NTZ R15, R15 ;  /* 0x0000000f000f7305 */ /* 0x000eb0000020f000 */
[----:B------:R-:W3:Y:S08]  /*0b50*/  F2I.U32.TRUNC.NTZ R5, R16 ;  /* 0x0000001000057305 */ /* 0x000ef0000020f000 */
[----:B------:R-:W4:Y:S01]  /*0b60*/  F2I.U32.TRUNC.NTZ R7, R14 ;  /* 0x0000000e00077305 */ /* 0x000f22000020f000 */
[----:B-1----:R-:W-:-:S04]  /*0b70*/  IMAD R11, R0, UR4, R11 ;  /* 0x00000004000b7c24 */ /* 0x002fc8000f8e020b */
[----:B0-----:R-:W-:-:S05]  /*0b80*/  IMAD.WIDE R2, R11, 0x3, R2 ;  /* 0x000000030b027825 */ /* 0x001fca00078e0202 */
[----:B--2---:R-:W-:Y:S04]  /*0b90*/  STG.E.U8 desc[UR10][R2.64], R15 ;  /* 0x0000000f02007986 */ /* 0x004fe8000c10110a */
[----:B---3--:R-:W-:Y:S04]  /*0ba0*/  STG.E.U8 desc[UR10][R2.64+0x1], R5 ;  /* 0x0000010502007986 */ /* 0x008fe8000c10110a */
[----:B----4-:R-:W-:Y:S01]  /*0bb0*/  STG.E.U8 desc[UR10][R2.64+0x2], R7 ;  /* 0x0000020702007986 */ /* 0x010fe2000c10110a */
[----:B------:R-:W-:Y:S05]  /*0bc0*/  EXIT ;  /* 0x000000000000794d */ /* 0x000fea0003800000 */
.L_x_6:
[----:B------:R-:W-:-:S00]  /*0bd0*/  BRA `(.L_x_6) ;  /* 0xfffffffc00fc7947 */ /* 0x000fc0000383ffff */
[----:B------:R-:W-:-:S00]  /*0be0*/  NOP ;  /* 0x0000000000007918 */ /* 0x000fc00000000000 */
        /* <DEDUP_REMOVED lines=9> */
.L_x_7:


//--------------------- .nv.shared.reserved.0     --------------------------
	.section	.nv.shared.reserved.0,"aw",@nobits
	.weak		__nv_reservedSMEM_offset_0_alias
	.size		__nv_reservedSMEM_offset_0_alias, 0, 64
	.other		__nv_reservedSMEM_offset_0_alias,@"STO_CUDA_RESERVED_SHARED STV_DEFAULT"
__nv_reservedSMEM_offset_0_alias:
	.zero		0
	.zero		64


//--------------------- .nv.constant0._Z13blurImgKernelP6uchar3iiPfiS0_ --------------------------
	.section	.nv.constant0._Z13blurImgKernelP6uchar3iiPfiS0_,"a",@progbits
	.sectionflags	@""
	.align	4
.nv.constant0._Z13blurImgKernelP6uchar3iiPfiS0_:
	.zero		936


//--------------------- SYMBOLS --------------------------

	.type		.nv.reservedSmem.offset0,@object
	.size		.nv.reservedSmem.offset0,0x4
